//
// Generated by NVIDIA NVVM Compiler
//
// Compiler Build ID: CL-36424714
// Cuda compilation tools, release 13.0, V13.0.88
// Based on NVVM 20.0.0
//

.version 9.0
.target sm_100
.address_size 64

	// .globl	_Z6concatPKfS0_Pf

.visible .entry _Z6concatPKfS0_Pf(
	.param .u64 .ptr .align 1 _Z6concatPKfS0_Pf_param_0,
	.param .u64 .ptr .align 1 _Z6concatPKfS0_Pf_param_1,
	.param .u64 .ptr .align 1 _Z6concatPKfS0_Pf_param_2
)
{
	.reg .pred 	%p<3>;
	.reg .b16 	%rs<8>;
	.reg .b32 	%r<26>;
	.reg .b32 	%f<3>;
	.reg .b64 	%rd<22>;

	ld.param.u64 	%rd2, [_Z6concatPKfS0_Pf_param_0];
	ld.param.u64 	%rd3, [_Z6concatPKfS0_Pf_param_1];
	ld.param.u64 	%rd4, [_Z6concatPKfS0_Pf_param_2];
	cvta.to.global.u64 	%rd1, %rd4;
	mov.u32 	%r4, %ctaid.x;
	mov.u32 	%r5, %ntid.x;
	mov.u32 	%r6, %tid.x;
	mad.lo.s32 	%r1, %r4, %r5, %r6;
	setp.gt.s32 	%p1, %r1, 802815;
	@%p1 bra 	$L__BB0_4;
	mul.hi.s32 	%r7, %r1, 1402438301;
	shr.u32 	%r8, %r7, 31;
	shr.s32 	%r9, %r7, 18;
	add.s32 	%r2, %r9, %r8;
	mul.lo.s32 	%r10, %r2, 802816;
	sub.s32 	%r11, %r1, %r10;
	mul.hi.s32 	%r12, %r11, 1402438301;
	shr.u32 	%r13, %r12, 31;
	shr.s32 	%r14, %r12, 12;
	add.s32 	%r3, %r14, %r13;
	mul.lo.s32 	%r15, %r3, 12544;
	sub.s32 	%r16, %r11, %r15;
	cvt.u16.u32 	%rs3, %r16;
	mul.hi.s16 	%rs4, %rs3, 18725;
	shr.u16 	%rs5, %rs4, 15;
	shr.s16 	%rs6, %rs4, 4;
	add.s16 	%rs1, %rs6, %rs5;
	mul.lo.s16 	%rs7, %rs1, 56;
	sub.s16 	%rs2, %rs3, %rs7;
	setp.gt.s32 	%p2, %r16, 6271;
	@%p2 bra 	$L__BB0_3;
	cvt.s32.s16 	%r20, %rs2;
	mul.lo.s32 	%r21, %r2, 401408;
	mad.lo.s32 	%r22, %r3, 6272, %r21;
	mul.wide.s16 	%r23, %rs1, 56;
	add.s32 	%r24, %r22, %r20;
	add.s32 	%r25, %r24, %r23;
	cvta.to.global.u64 	%rd17, %rd2;
	mul.wide.s32 	%rd18, %r25, 4;
	add.s64 	%rd19, %rd17, %rd18;
	ld.global.nc.f32 	%f2, [%rd19];
	mul.wide.s32 	%rd20, %r1, 4;
	add.s64 	%rd21, %rd1, %rd20;
	st.global.f32 	[%rd21], %f2;
	bra.uni 	$L__BB0_4;
$L__BB0_3:
	mul.lo.s32 	%r17, %r2, 401408;
	mul.lo.s32 	%r18, %r3, 6272;
	mul.wide.s16 	%r19, %rs1, 56;
	cvt.u64.u32 	%rd5, %r19;
	cvt.s64.s16 	%rd6, %rs2;
	cvt.s64.s32 	%rd7, %r18;
	cvt.s64.s32 	%rd8, %r17;
	add.s64 	%rd9, %rd8, %rd7;
	add.s64 	%rd10, %rd9, %rd6;
	add.s64 	%rd11, %rd10, %rd5;
	cvta.to.global.u64 	%rd12, %rd3;
	shl.b64 	%rd13, %rd11, 2;
	add.s64 	%rd14, %rd12, %rd13;
	ld.global.nc.f32 	%f1, [%rd14+-25088];
	mul.wide.s32 	%rd15, %r1, 4;
	add.s64 	%rd16, %rd1, %rd15;
	st.global.f32 	[%rd16], %f1;
$L__BB0_4:
	ret;

}


// ===== COMPILED SASS (sm_100) =====

	.target	sm_100

	.elftype	@"ET_EXEC"


//--------------------- .note.nv.tkinfo           --------------------------
	.section	.note.nv.tkinfo,"",@"SHT_NOTE"
	.sectionflags	@"SHF_NOTE_NV_TKINFO"
	.tkinfo
        /*0018*/ 	.word	0x00000002
        /*0030*/ 	.string	""
        /*0030*/ 	.string	"ptxas"
        /*0030*/ 	.string	"Cuda compilation tools, release 13.0, V13.0.88"
        /*0030*/ 	.string	"Build cuda_13.0.r13.0/compiler.36424714_0"
        /*0030*/ 	.string	"-arch sm_100 -m 64 "



//--------------------- .note.nv.cuinfo           --------------------------
	.section	.note.nv.cuinfo,"",@"SHT_NOTE"
	.sectionflags	@"SHF_NOTE_NV_CUINFO"
        /*0018*/ 	.short	0x0002
        /*001a*/ 	.short	0x0064
        /*001c*/ 	.short	0x0082
	.zero		2


//--------------------- .nv.info                  --------------------------
	.section	.nv.info,"",@"SHT_CUDA_INFO"
	.align	4


	//----- nvinfo : EIATTR_REGCOUNT
	.align		4
        /*0000*/ 	.byte	0x04, 0x2f
        /*0002*/ 	.short	(.L_1 - .L_0)
	.align		4
.L_0:
        /*0004*/ 	.word	index@(_Z6concatPKfS0_Pf)
        /*0008*/ 	.word	0x0000000c


	//----- nvinfo : EIATTR_FRAME_SIZE
	.align		4
.L_1:
        /*000c*/ 	.byte	0x04, 0x11
        /*000e*/ 	.short	(.L_3 - .L_2)
	.align		4
.L_2:
        /*0010*/ 	.word	index@(_Z6concatPKfS0_Pf)
        /*0014*/ 	.word	0x00000000


	//----- nvinfo : EIATTR_MIN_STACK_SIZE
	.align		4
.L_3:
        /*0018*/ 	.byte	0x04, 0x12
        /*001a*/ 	.short	(.L_5 - .L_4)
	.align		4
.L_4:
        /*001c*/ 	.word	index@(_Z6concatPKfS0_Pf)
        /*0020*/ 	.word	0x00000000
.L_5:


//--------------------- .nv.compat                --------------------------
	.section	.nv.compat,"",@"SHT_CUDA_COMPAT_INFO"
	.align	4
        /*0000*/ 	.byte	0x02, 0x09, 0x00, 0x00, 0x02, 0x02, 0x01, 0x00, 0x02, 0x05, 0x05, 0x00, 0x03, 0x07, 0x01, 0x01
        /*0010*/ 	.byte	0x02, 0x03, 0x00, 0x00, 0x02, 0x06, 0x01, 0x00, 0x04, 0x0b, 0x08, 0x00, 0x09, 0x00, 0x00, 0x00
        /*0020*/ 	.byte	0x00, 0x00, 0x00, 0x00


//--------------------- .nv.info._Z6concatPKfS0_Pf --------------------------
	.section	.nv.info._Z6concatPKfS0_Pf,"",@"SHT_CUDA_INFO"
	.sectionflags	@""
	.align	4


	//----- nvinfo : EIATTR_CUDA_API_VERSION
	.align		4
        /*0000*/ 	.byte	0x04, 0x37
        /*0002*/ 	.short	(.L_7 - .L_6)
.L_6:
        /*0004*/ 	.word	0x00000082


	//----- nvinfo : EIATTR_KPARAM_INFO
	.align		4
.L_7:
        /*0008*/ 	.byte	0x04, 0x17
        /*000a*/ 	.short	(.L_9 - .L_8)
.L_8:
        /*000c*/ 	.word	0x00000000
        /*0010*/ 	.short	0x0002
        /*0012*/ 	.short	0x0010
        /*0014*/ 	.byte	0x00, 0xf5, 0x21, 0x00


	//----- nvinfo : EIATTR_KPARAM_INFO
	.align		4
.L_9:
        /*0018*/ 	.byte	0x04, 0x17
        /*001a*/ 	.short	(.L_11 - .L_10)
.L_10:
        /*001c*/ 	.word	0x00000000
        /*0020*/ 	.short	0x0001
        /*0022*/ 	.short	0x0008
        /*0024*/ 	.byte	0x00, 0xf5, 0x21, 0x00


	//----- nvinfo : EIATTR_KPARAM_INFO
	.align		4
.L_11:
        /*0028*/ 	.byte	0x04, 0x17
        /*002a*/ 	.short	(.L_13 - .L_12)
.L_12:
        /*002c*/ 	.word	0x00000000
        /*0030*/ 	.short	0x0000
        /*0032*/ 	.short	0x0000
        /*0034*/ 	.byte	0x00, 0xf5, 0x21, 0x00


	//----- nvinfo : EIATTR_SPARSE_MMA_MASK
	.align		4
.L_13:
        /*0038*/ 	.byte	0x03, 0x50
        /*003a*/ 	.short	0x0000


	//----- nvinfo : EIATTR_MAXREG_COUNT
	.align		4
        /*003c*/ 	.byte	0x03, 0x1b
        /*003e*/ 	.short	0x00ff


	//----- nvinfo : EIATTR_MERCURY_ISA_VERSION
	.align		4
        /*0040*/ 	.byte	0x03, 0x5f
        /*0042*/ 	.short	0x0101


	//----- nvinfo : EIATTR_VRC_CTA_INIT_COUNT
	.align		4
        /*0044*/ 	.byte	0x02, 0x4a
	.zero		1
	.zero		1


	//----- nvinfo : EIATTR_EXIT_INSTR_OFFSETS
	.align		4
        /*0048*/ 	.byte	0x04, 0x1c
        /*004a*/ 	.short	(.L_15 - .L_14)


	//   ....[0]....
.L_14:
        /*004c*/ 	.word	0x00000060


	//   ....[1]....
        /*0050*/ 	.word	0x00000280


	//   ....[2]....
        /*0054*/ 	.word	0x000003a0


	//----- nvinfo : EIATTR_CRS_STACK_SIZE
	.align		4
.L_15:
        /*0058*/ 	.byte	0x04, 0x1e
        /*005a*/ 	.short	(.L_17 - .L_16)
.L_16:
        /*005c*/ 	.word	0x00000000


	//----- nvinfo : EIATTR_CBANK_PARAM_SIZE
	.align		4
.L_17:
        /*0060*/ 	.byte	0x03, 0x19
        /*0062*/ 	.short	0x0018


	//----- nvinfo : EIATTR_PARAM_CBANK
	.align		4
        /*0064*/ 	.byte	0x04, 0x0a
        /*0066*/ 	.short	(.L_19 - .L_18)
	.align		4
.L_18:
        /*0068*/ 	.word	index@(.nv.constant0._Z6concatPKfS0_Pf)
        /*006c*/ 	.short	0x0380
        /*006e*/ 	.short	0x0018


	//----- nvinfo : EIATTR_SW_WAR
	.align		4
.L_19:
        /*0070*/ 	.byte	0x04, 0x36
        /*0072*/ 	.short	(.L_21 - .L_20)
.L_20:
        /*0074*/ 	.word	0x00000008
.L_21:


//--------------------- .nv.callgraph             --------------------------
	.section	.nv.callgraph,"",@"SHT_CUDA_CALLGRAPH"
	.align	4
	.sectionentsize	8
	.align		4
        /*0000*/ 	.word	0x00000000
	.align		4
        /*0004*/ 	.word	0xffffffff
	.align		4
        /*0008*/ 	.word	0x00000000
	.align		4
        /*000c*/ 	.word	0xfffffffe
	.align		4
        /*0010*/ 	.word	0x00000000
	.align		4
        /*0014*/ 	.word	0xfffffffd
	.align		4
        /*0018*/ 	.word	0x00000000
	.align		4
        /*001c*/ 	.word	0xfffffffc


//--------------------- .text._Z6concatPKfS0_Pf   --------------------------
	.section	.text._Z6concatPKfS0_Pf,"ax",@progbits
	.align	128
        .global         _Z6concatPKfS0_Pf
        .type           _Z6concatPKfS0_Pf,@function
        .size           _Z6concatPKfS0_Pf,(.L_x_2 - _Z6concatPKfS0_Pf)
        .other          _Z6concatPKfS0_Pf,@"STO_CUDA_ENTRY STV_DEFAULT"
_Z6concatPKfS0_Pf:
.text._Z6concatPKfS0_Pf:
[----:B------:R-:W-:Y:S01]  /*0000*/  LDC R1, c[0x0][0x37c] ;  /* 0x0000df00ff017b82 */ /* 0x000fe20000000800 */
[----:B------:R-:W0:Y:S07]  /*0010*/  S2R R3, SR_TID.X ;  /* 0x0000000000037919 */ /* 0x000e2e0000002100 */
[----:B------:R-:W0:Y:S08]  /*0020*/  S2UR UR4, SR_CTAID.X ;  /* 0x00000000000479c3 */ /* 0x000e300000002500 */
[----:B------:R-:W0:Y:S02]  /*0030*/  LDC R0, c[0x0][0x360] ;  /* 0x0000d800ff007b82 */ /* 0x000e240000000800 */
[----:B0-----:R-:W-:-:S05]  /*0040*/  IMAD R0, R0, UR4, R3 ;  /* 0x0000000400007c24 */ /* 0x001fca000f8e0203 */
[----:B------:R-:W-:-:S13]  /*0050*/  ISETP.GT.AND P0, PT, R0, 0xc3fff, PT ;  /* 0x000c3fff0000780c */ /* 0x000fda0003f04270 */
[----:B------:R-:W-:Y:S05]  /*0060*/  @P0 EXIT ;  /* 0x000000000000094d */ /* 0x000fea0003800000 */
[----:B------:R-:W-:Y:S01]  /*0070*/  IMAD.HI R2, R0, 0x5397829d, RZ ;  /* 0x5397829d00027827 */ /* 0x000fe200078e02ff */
[----:B------:R-:W0:Y:S04]  /*0080*/  LDCU.64 UR4, c[0x0][0x358] ;  /* 0x00006b00ff0477ac */ /* 0x000e280008000a00 */
[----:B------:R-:W-:-:S04]  /*0090*/  SHF.R.U32.HI R3, RZ, 0x1f, R2 ;  /* 0x0000001fff037819 */ /* 0x000fc80000011602 */
[----:B------:R-:W-:-:S05]  /*00a0*/  LEA.HI.SX32 R5, R2, R3, 0xe ;  /* 0x0000000302057211 */ /* 0x000fca00078f72ff */
[----:B------:R-:W-:-:S04]  /*00b0*/  IMAD R2, R5, -0xc4000, R0 ;  /* 0xfff3c00005027824 */ /* 0x000fc800078e0200 */
[----:B------:R-:W-:-:S05]  /*00c0*/  IMAD.HI R3, R2, 0x5397829d, RZ ;  /* 0x5397829d02037827 */ /* 0x000fca00078e02ff */
[----:B------:R-:W-:-:S04]  /*00d0*/  SHF.R.U32.HI R4, RZ, 0x1f, R3 ;  /* 0x0000001fff047819 */ /* 0x000fc80000011603 */
[----:B------:R-:W-:-:S05]  /*00e0*/  LEA.HI.SX32 R4, R3, R4, 0x14 ;  /* 0x0000000403047211 */ /* 0x000fca00078fa2ff */
[----:B------:R-:W-:-:S05]  /*00f0*/  IMAD R2, R4, -0x3100, R2 ;  /* 0xffffcf0004027824 */ /* 0x000fca00078e0202 */
[C---:B------:R-:W-:Y:S02]  /*0100*/  PRMT R3, R2.reuse, 0x9910, RZ ;  /* 0x0000991002037816 */ /* 0x040fe400000000ff */
[----:B------:R-:W-:-:S03]  /*0110*/  ISETP.GT.AND P0, PT, R2, 0x187f, PT ;  /* 0x0000187f0200780c */ /* 0x000fc60003f04270 */
[----:B------:R-:W-:-:S05]  /*0120*/  IMAD R6, R3, 0x4925, RZ ;  /* 0x0000492503067824 */ /* 0x000fca00078e02ff */
[----:B------:R-:W-:-:S04]  /*0130*/  SHF.R.S32.HI R3, RZ, 0x10, R6 ;  /* 0x00000010ff037819 */ /* 0x000fc80000011406 */
[----:B------:R-:W-:-:S04]  /*0140*/  LOP3.LUT R3, R3, 0xffff, RZ, 0xc0, !PT ;  /* 0x0000ffff03037812 */ /* 0x000fc800078ec0ff */
[----:B------:R-:W-:-:S04]  /*0150*/  SHF.R.U32.HI R3, RZ, 0xf, R3 ;  /* 0x0000000fff037819 */ /* 0x000fc80000011603 */
[----:B------:R-:W-:-:S04]  /*0160*/  LEA.HI.SX32 R3, R6, R3, 0xc ;  /* 0x0000000306037211 */ /* 0x000fc800078f62ff */
[----:B------:R-:W-:-:S05]  /*0170*/  PRMT R7, R3, 0x9910, RZ ;  /* 0x0000991003077816 */ /* 0x000fca00000000ff */
[----:B------:R-:W-:-:S04]  /*0180*/  IMAD R3, R7, 0x38, RZ ;  /* 0x0000003807037824 */ /* 0x000fc800078e02ff */
[----:B------:R-:W-:-:S05]  /*0190*/  IMAD.MOV R9, RZ, RZ, -R3 ;  /* 0x000000ffff097224 */ /* 0x000fca00078e0a03 */
[----:B------:R-:W-:-:S05]  /*01a0*/  PRMT R9, R9, 0x7710, RZ ;  /* 0x0000771009097816 */ /* 0x000fca00000000ff */
[----:B------:R-:W-:Y:S01]  /*01b0*/  IMAD.IADD R6, R2, 0x1, R9 ;  /* 0x0000000102067824 */ /* 0x000fe200078e0209 */
[----:B0-----:R-:W-:Y:S06]  /*01c0*/  @P0 BRA `(.L_x_0) ;  /* 0x0000000000300947 */ /* 0x001fec0003800000 */
[----:B------:R-:W0:Y:S01]  /*01d0*/  LDC.64 R2, c[0x0][0x380] ;  /* 0x0000e000ff027b82 */ /* 0x000e220000000a00 */
[----:B------:R-:W-:Y:S01]  /*01e0*/  PRMT R6, R6, 0x9910, RZ ;  /* 0x0000991006067816 */ /* 0x000fe200000000ff */
[----:B------:R-:W-:-:S04]  /*01f0*/  IMAD R5, R5, 0x40, R4 ;  /* 0x0000004005057824 */ /* 0x000fc800078e0204 */
[----:B------:R-:W-:-:S04]  /*0200*/  IMAD.MOV.U32 R4, RZ, RZ, R6 ;  /* 0x000000ffff047224 */ /* 0x000fc800078e0006 */
[----:B------:R-:W-:-:S04]  /*0210*/  IMAD R4, R5, 0x1880, R4 ;  /* 0x0000188005047824 */ /* 0x000fc800078e0204 */
[----:B------:R-:W-:-:S04]  /*0220*/  IMAD R5, R7, 0x38, R4 ;  /* 0x0000003807057824 */ /* 0x000fc800078e0204 */
[----:B0-----:R-:W-:Y:S02]  /*0230*/  IMAD.WIDE R2, R5, 0x4, R2 ;  /* 0x0000000405027825 */ /* 0x001fe400078e0202 */
[----:B------:R-:W0:Y:S04]  /*0240*/  LDC.64 R4, c[0x0][0x390] ;  /* 0x0000e400ff047b82 */ /* 0x000e280000000a00 */
[----:B------:R-:W2:Y:S01]  /*0250*/  LDG.E.CONSTANT R3, desc[UR4][R2.64] ;  /* 0x0000000402037981 */ /* 0x000ea2000c1e9900 */
[----:B0-----:R-:W-:-:S05]  /*0260*/  IMAD.WIDE R4, R0, 0x4, R4 ;  /* 0x0000000400047825 */ /* 0x001fca00078e0204 */
[----:B--2---:R-:W-:Y:S01]  /*0270*/  STG.E desc[UR4][R4.64], R3 ;  /* 0x0000000304007986 */ /* 0x004fe2000c101904 */
[----:B------:R-:W-:Y:S05]  /*0280*/  EXIT ;  /* 0x000000000000794d */ /* 0x000fea0003800000 */
.L_x_0:
[----:B------:R-:W-:Y:S01]  /*0290*/  IMAD R4, R4, 0x1880, RZ ;  /* 0x0000188004047824 */ /* 0x000fe200078e02ff */
[----:B------:R-:W0:Y:S01]  /*02a0*/  LDCU.64 UR6, c[0x0][0x388] ;  /* 0x00007100ff0677ac */ /* 0x000e220008000a00 */
[----:B------:R-:W-:Y:S01]  /*02b0*/  IMAD R5, R5, 0x62000, RZ ;  /* 0x0006200005057824 */ /* 0x000fe200078e02ff */
[----:B------:R-:W-:Y:S02]  /*02c0*/  PRMT R2, R6, 0x9910, RZ ;  /* 0x0000991006027816 */ /* 0x000fe400000000ff */
[--C-:B------:R-:W-:Y:S02]  /*02d0*/  SHF.R.S32.HI R7, RZ, 0x1f, R4.reuse ;  /* 0x0000001fff077819 */ /* 0x100fe40000011404 */
[----:B------:R-:W-:Y:S02]  /*02e0*/  IADD3 R4, P0, P1, R2, R5, R4 ;  /* 0x0000000502047210 */ /* 0x000fe4000791e004 */
[----:B------:R-:W-:Y:S02]  /*02f0*/  SHF.R.S32.HI R5, RZ, 0x1f, R5 ;  /* 0x0000001fff057819 */ /* 0x000fe40000011405 */
[----:B------:R-:W-:-:S04]  /*0300*/  SHF.R.S32.HI R2, RZ, 0x1f, R2 ;  /* 0x0000001fff027819 */ /* 0x000fc80000011402 */
[----:B------:R-:W-:Y:S02]  /*0310*/  IADD3.X R2, PT, PT, R2, R5, R7, P0, P1 ;  /* 0x0000000502027210 */ /* 0x000fe400007e2407 */
[----:B------:R-:W-:-:S05]  /*0320*/  IADD3 R3, P0, PT, R3, R4, RZ ;  /* 0x0000000403037210 */ /* 0x000fca0007f1e0ff */
[----:B------:R-:W-:Y:S01]  /*0330*/  IMAD.X R4, RZ, RZ, R2, P0 ;  /* 0x000000ffff047224 */ /* 0x000fe200000e0602 */
[----:B0-----:R-:W-:-:S04]  /*0340*/  LEA R2, P0, R3, UR6, 0x2 ;  /* 0x0000000603027c11 */ /* 0x001fc8000f8010ff */
[----:B------:R-:W-:Y:S02]  /*0350*/  LEA.HI.X R3, R3, UR7, R4, 0x2, P0 ;  /* 0x0000000703037c11 */ /* 0x000fe400080f1404 */
[----:B------:R-:W0:Y:S04]  /*0360*/  LDC.64 R4, c[0x0][0x390] ;  /* 0x0000e400ff047b82 */ /* 0x000e280000000a00 */
[----:B------:R-:W2:Y:S01]  /*0370*/  LDG.E.CONSTANT R3, desc[UR4][R2.64+-0x6200] ;  /* 0xff9e000402037981 */ /* 0x000ea2000c1e9900 */
[----:B0-----:R-:W-:-:S05]  /*0380*/  IMAD.WIDE R4, R0, 0x4, R4 ;  /* 0x0000000400047825 */ /* 0x001fca00078e0204 */
[----:B--2---:R-:W-:Y:S01]  /*0390*/  STG.E desc[UR4][R4.64], R3 ;  /* 0x0000000304007986 */ /* 0x004fe2000c101904 */
[----:B------:R-:W-:Y:S05]  /*03a0*/  EXIT ;  /* 0x000000000000794d */ /* 0x000fea0003800000 */
.L_x_1:
[----:B------:R-:W-:-:S00]  /*03b0*/  BRA `(.L_x_1) ;  /* 0xfffffffc00fc7947 */ /* 0x000fc0000383ffff */
[----:B------:R-:W-:-:S00]  /*03c0*/  NOP ;  /* 0x0000000000007918 */ /* 0x000fc00000000000 */
        /* <DEDUP_REMOVED lines=11> */
.L_x_2:


//--------------------- .nv.shared.reserved.0     --------------------------
	.section	.nv.shared.reserved.0,"aw",@nobits
	.weak		__nv_reservedSMEM_offset_0_alias
	.size		__nv_reservedSMEM_offset_0_alias, 0, 64
	.other		__nv_reservedSMEM_offset_0_alias,@"STO_CUDA_RESERVED_SHARED STV_DEFAULT"
__nv_reservedSMEM_offset_0_alias:
	.zero		0
	.zero		64


//--------------------- .nv.constant0._Z6concatPKfS0_Pf --------------------------
	.section	.nv.constant0._Z6concatPKfS0_Pf,"a",@progbits
	.sectionflags	@""
	.align	4
.nv.constant0._Z6concatPKfS0_Pf:
	.zero		920


//--------------------- SYMBOLS --------------------------

	.type		.nv.reservedSmem.offset0,@object
	.size		.nv.reservedSmem.offset0,0x4
